//
// Generated by NVIDIA NVVM Compiler
//
// Compiler Build ID: CL-36424714
// Cuda compilation tools, release 13.0, V13.0.88
// Based on NVVM 20.0.0
//

.version 9.0
.target sm_100
.address_size 64


.func _Z14quickSortRangePiii(
	.param .b64 _Z14quickSortRangePiii_param_0,
	.param .b32 _Z14quickSortRangePiii_param_1,
	.param .b32 _Z14quickSortRangePiii_param_2
)
{
	.reg .pred 	%p<8>;
	.reg .b32 	%r<28>;
	.reg .b64 	%rd<11>;

	ld.param.u64 	%rd4, [_Z14quickSortRangePiii_param_0];
	ld.param.u32 	%r20, [_Z14quickSortRangePiii_param_1];
	ld.param.u32 	%r17, [_Z14quickSortRangePiii_param_2];
	cvta.to.global.u64 	%rd1, %rd4;
$L__BB0_1:
	setp.ge.s32 	%p1, %r20, %r17;
	@%p1 bra 	$L__BB0_13;
	add.s32 	%r18, %r20, %r17;
	shr.s32 	%r19, %r18, 1;
	mul.wide.s32 	%rd5, %r19, 4;
	add.s64 	%rd6, %rd1, %rd5;
	ld.global.u32 	%r2, [%rd6];
	mov.u32 	%r21, %r17;
	mov.u32 	%r22, %r20;
$L__BB0_3:
	add.s32 	%r23, %r22, -1;
	mov.u32 	%r24, %r22;
$L__BB0_4:
	mov.u32 	%r22, %r24;
	mul.wide.s32 	%rd7, %r22, 4;
	add.s64 	%rd8, %rd1, %rd7;
	ld.global.u32 	%r8, [%rd8];
	setp.lt.s32 	%p2, %r8, %r2;
	add.s32 	%r24, %r22, 1;
	add.s32 	%r23, %r23, 1;
	@%p2 bra 	$L__BB0_4;
	mul.wide.s32 	%rd9, %r23, 4;
	add.s64 	%rd2, %rd1, %rd9;
	mov.u32 	%r25, %r21;
$L__BB0_6:
	mov.u32 	%r21, %r25;
	mul.wide.s32 	%rd10, %r21, 4;
	add.s64 	%rd3, %rd1, %rd10;
	ld.global.u32 	%r12, [%rd3];
	setp.gt.s32 	%p3, %r12, %r2;
	add.s32 	%r25, %r21, -1;
	@%p3 bra 	$L__BB0_6;
	setp.gt.s32 	%p4, %r22, %r21;
	@%p4 bra 	$L__BB0_9;
	st.global.u32 	[%rd2], %r12;
	st.global.u32 	[%rd3], %r8;
	mov.u32 	%r22, %r24;
	mov.u32 	%r21, %r25;
$L__BB0_9:
	setp.le.s32 	%p5, %r22, %r21;
	@%p5 bra 	$L__BB0_3;
	setp.ge.s32 	%p6, %r20, %r21;
	@%p6 bra 	$L__BB0_12;
	{ // callseq 0, 0
	.param .b64 param0;
	st.param.b64 	[param0], %rd4;
	.param .b32 param1;
	st.param.b32 	[param1], %r20;
	.param .b32 param2;
	st.param.b32 	[param2], %r21;
	call.uni 
	_Z14quickSortRangePiii, 
	(
	param0, 
	param1, 
	param2
	);
	} // callseq 0
$L__BB0_12:
	setp.lt.s32 	%p7, %r22, %r17;
	mov.u32 	%r20, %r22;
	@%p7 bra 	$L__BB0_1;
$L__BB0_13:
	ret;

}
	// .globl	_Z15quickSortChunksPiii
.visible .entry _Z15quickSortChunksPiii(
	.param .u64 .ptr .align 1 _Z15quickSortChunksPiii_param_0,
	.param .u32 _Z15quickSortChunksPiii_param_1,
	.param .u32 _Z15quickSortChunksPiii_param_2
)
{
	.reg .pred 	%p<2>;
	.reg .b32 	%r<11>;
	.reg .b64 	%rd<2>;

	ld.param.u64 	%rd1, [_Z15quickSortChunksPiii_param_0];
	ld.param.u32 	%r2, [_Z15quickSortChunksPiii_param_1];
	ld.param.u32 	%r3, [_Z15quickSortChunksPiii_param_2];
	mov.u32 	%r4, %ctaid.x;
	mov.u32 	%r5, %ntid.x;
	mov.u32 	%r6, %tid.x;
	mad.lo.s32 	%r7, %r4, %r5, %r6;
	mul.lo.s32 	%r1, %r3, %r7;
	setp.ge.s32 	%p1, %r1, %r2;
	@%p1 bra 	$L__BB1_2;
	add.s32 	%r8, %r1, %r3;
	min.s32 	%r9, %r8, %r2;
	add.s32 	%r10, %r9, -1;
	{ // callseq 1, 0
	.param .b64 param0;
	st.param.b64 	[param0], %rd1;
	.param .b32 param1;
	st.param.b32 	[param1], %r1;
	.param .b32 param2;
	st.param.b32 	[param2], %r10;
	call.uni 
	_Z14quickSortRangePiii, 
	(
	param0, 
	param1, 
	param2
	);
	} // callseq 1
$L__BB1_2:
	ret;

}
	// .globl	_Z9mergePassPiS_ii
.visible .entry _Z9mergePassPiS_ii(
	.param .u64 .ptr .align 1 _Z9mergePassPiS_ii_param_0,
	.param .u64 .ptr .align 1 _Z9mergePassPiS_ii_param_1,
	.param .u32 _Z9mergePassPiS_ii_param_2,
	.param .u32 _Z9mergePassPiS_ii_param_3
)
{
	.reg .pred 	%p<20>;
	.reg .b32 	%r<101>;
	.reg .b64 	%rd<31>;

	ld.param.u64 	%rd7, [_Z9mergePassPiS_ii_param_0];
	ld.param.u64 	%rd8, [_Z9mergePassPiS_ii_param_1];
	ld.param.u32 	%r49, [_Z9mergePassPiS_ii_param_2];
	ld.param.u32 	%r50, [_Z9mergePassPiS_ii_param_3];
	cvta.to.global.u64 	%rd1, %rd8;
	cvta.to.global.u64 	%rd2, %rd7;
	mov.u32 	%r51, %ctaid.x;
	mov.u32 	%r52, %ntid.x;
	mov.u32 	%r53, %tid.x;
	mad.lo.s32 	%r54, %r51, %r52, %r53;
	mul.lo.s32 	%r55, %r49, %r54;
	shl.b32 	%r80, %r55, 1;
	setp.ge.s32 	%p1, %r80, %r50;
	@%p1 bra 	$L__BB2_16;
	add.s32 	%r56, %r80, %r49;
	min.s32 	%r2, %r56, %r50;
	add.s32 	%r57, %r56, %r49;
	min.s32 	%r3, %r57, %r50;
	setp.lt.s32 	%p2, %r49, 1;
	setp.ge.s32 	%p3, %r56, %r3;
	or.pred  	%p4, %p2, %p3;
	mov.u32 	%r81, %r2;
	mov.u32 	%r89, %r80;
	@%p4 bra 	$L__BB2_2;
	bra.uni 	$L__BB2_17;
$L__BB2_2:
	setp.ge.s32 	%p10, %r80, %r2;
	@%p10 bra 	$L__BB2_9;
	sub.s32 	%r66, %r2, %r80;
	and.b32  	%r7, %r66, 3;
	setp.eq.s32 	%p11, %r7, 0;
	mov.u32 	%r87, %r80;
	@%p11 bra 	$L__BB2_6;
	neg.s32 	%r83, %r7;
	mov.u32 	%r87, %r80;
$L__BB2_5:
	.pragma "nounroll";
	mul.wide.s32 	%rd15, %r89, 4;
	add.s64 	%rd16, %rd1, %rd15;
	mul.wide.s32 	%rd17, %r87, 4;
	add.s64 	%rd18, %rd2, %rd17;
	add.s32 	%r87, %r87, 1;
	ld.global.u32 	%r67, [%rd18];
	add.s32 	%r89, %r89, 1;
	st.global.u32 	[%rd16], %r67;
	add.s32 	%r83, %r83, 1;
	setp.ne.s32 	%p12, %r83, 0;
	@%p12 bra 	$L__BB2_5;
$L__BB2_6:
	sub.s32 	%r68, %r80, %r2;
	setp.gt.u32 	%p13, %r68, -4;
	@%p13 bra 	$L__BB2_9;
	add.s64 	%rd3, %rd2, 8;
	sub.s32 	%r95, %r87, %r2;
	add.s64 	%rd4, %rd1, 8;
$L__BB2_8:
	mul.wide.s32 	%rd19, %r87, 4;
	add.s64 	%rd20, %rd3, %rd19;
	mul.wide.s32 	%rd21, %r89, 4;
	add.s64 	%rd22, %rd4, %rd21;
	ld.global.u32 	%r69, [%rd20+-8];
	st.global.u32 	[%rd22+-8], %r69;
	ld.global.u32 	%r70, [%rd20+-4];
	st.global.u32 	[%rd22+-4], %r70;
	ld.global.u32 	%r71, [%rd20];
	st.global.u32 	[%rd22], %r71;
	add.s32 	%r87, %r87, 4;
	ld.global.u32 	%r72, [%rd20+4];
	add.s32 	%r89, %r89, 4;
	st.global.u32 	[%rd22+4], %r72;
	add.s32 	%r95, %r95, 4;
	setp.eq.s32 	%p14, %r95, 0;
	@%p14 bra 	$L__BB2_9;
	bra.uni 	$L__BB2_8;
$L__BB2_9:
	setp.ge.s32 	%p15, %r81, %r3;
	@%p15 bra 	$L__BB2_16;
	sub.s32 	%r73, %r3, %r81;
	and.b32  	%r26, %r73, 3;
	setp.eq.s32 	%p16, %r26, 0;
	mov.u32 	%r94, %r81;
	@%p16 bra 	$L__BB2_13;
	neg.s32 	%r90, %r26;
	mov.u32 	%r94, %r81;
$L__BB2_12:
	.pragma "nounroll";
	mul.wide.s32 	%rd23, %r89, 4;
	add.s64 	%rd24, %rd1, %rd23;
	mul.wide.s32 	%rd25, %r94, 4;
	add.s64 	%rd26, %rd2, %rd25;
	add.s32 	%r94, %r94, 1;
	ld.global.u32 	%r74, [%rd26];
	add.s32 	%r89, %r89, 1;
	st.global.u32 	[%rd24], %r74;
	add.s32 	%r90, %r90, 1;
	setp.ne.s32 	%p17, %r90, 0;
	@%p17 bra 	$L__BB2_12;
$L__BB2_13:
	sub.s32 	%r75, %r81, %r3;
	setp.gt.u32 	%p18, %r75, -4;
	@%p18 bra 	$L__BB2_16;
	add.s64 	%rd5, %rd2, 8;
	sub.s32 	%r98, %r94, %r3;
	add.s64 	%rd6, %rd1, 8;
$L__BB2_15:
	mul.wide.s32 	%rd27, %r94, 4;
	add.s64 	%rd28, %rd5, %rd27;
	mul.wide.s32 	%rd29, %r89, 4;
	add.s64 	%rd30, %rd6, %rd29;
	ld.global.u32 	%r76, [%rd28+-8];
	st.global.u32 	[%rd30+-8], %r76;
	ld.global.u32 	%r77, [%rd28+-4];
	st.global.u32 	[%rd30+-4], %r77;
	ld.global.u32 	%r78, [%rd28];
	st.global.u32 	[%rd30], %r78;
	add.s32 	%r94, %r94, 4;
	ld.global.u32 	%r79, [%rd28+4];
	add.s32 	%r89, %r89, 4;
	st.global.u32 	[%rd30+4], %r79;
	add.s32 	%r98, %r98, 4;
	setp.ne.s32 	%p19, %r98, 0;
	@%p19 bra 	$L__BB2_15;
$L__BB2_16:
	ret;
$L__BB2_17:
	mul.wide.s32 	%rd9, %r80, 4;
	add.s64 	%rd10, %rd2, %rd9;
	ld.global.u32 	%r58, [%rd10];
	mul.wide.s32 	%rd11, %r81, 4;
	add.s64 	%rd12, %rd2, %rd11;
	ld.global.u32 	%r60, [%rd12];
	setp.gt.s32 	%p5, %r58, %r60;
	setp.le.s32 	%p6, %r58, %r60;
	selp.u32 	%r62, 1, 0, %p6;
	add.s32 	%r80, %r80, %r62;
	selp.u32 	%r63, 1, 0, %p5;
	add.s32 	%r81, %r81, %r63;
	min.s32 	%r64, %r58, %r60;
	mul.wide.s32 	%rd13, %r89, 4;
	add.s64 	%rd14, %rd1, %rd13;
	st.global.u32 	[%rd14], %r64;
	add.s32 	%r89, %r89, 1;
	setp.lt.s32 	%p7, %r80, %r2;
	setp.lt.s32 	%p8, %r81, %r3;
	and.pred  	%p9, %p7, %p8;
	@%p9 bra 	$L__BB2_17;
	bra.uni 	$L__BB2_2;

}


// ===== COMPILED SASS (sm_100) =====

	.target	sm_100

	.elftype	@"ET_EXEC"


//--------------------- .note.nv.tkinfo           --------------------------
	.section	.note.nv.tkinfo,"",@"SHT_NOTE"
	.sectionflags	@"SHF_NOTE_NV_TKINFO"
	.tkinfo
        /*0018*/ 	.word	0x00000002
        /*0030*/ 	.string	""
        /*0030*/ 	.string	"ptxas"
        /*0030*/ 	.string	"Cuda compilation tools, release 13.0, V13.0.88"
        /*0030*/ 	.string	"Build cuda_13.0.r13.0/compiler.36424714_0"
        /*0030*/ 	.string	"-arch sm_100 -m 64 "



//--------------------- .note.nv.cuinfo           --------------------------
	.section	.note.nv.cuinfo,"",@"SHT_NOTE"
	.sectionflags	@"SHF_NOTE_NV_CUINFO"
        /*0018*/ 	.short	0x0002
        /*001a*/ 	.short	0x0064
        /*001c*/ 	.short	0x0082
	.zero		2


//--------------------- .nv.info                  --------------------------
	.section	.nv.info,"",@"SHT_CUDA_INFO"
	.align	4


	//----- nvinfo : EIATTR_REGCOUNT
	.align		4
        /*0000*/ 	.byte	0x04, 0x2f
        /*0002*/ 	.short	(.L_1 - .L_0)
	.align		4
.L_0:
        /*0004*/ 	.word	index@(_Z15quickSortChunksPiii)
        /*0008*/ 	.word	0x0000001c


	//----- nvinfo : EIATTR_FRAME_SIZE
	.align		4
.L_1:
        /*000c*/ 	.byte	0x04, 0x11
        /*000e*/ 	.short	(.L_3 - .L_2)
	.align		4
.L_2:
        /*0010*/ 	.word	index@($_Z15quickSortChunksPiii$_Z14quickSortRangePiii)
        /*0014*/ 	.word	0x00000000


	//----- nvinfo : EIATTR_FRAME_SIZE
	.align		4
.L_3:
        /*0018*/ 	.byte	0x04, 0x11
        /*001a*/ 	.short	(.L_5 - .L_4)
	.align		4
.L_4:
        /*001c*/ 	.word	index@(_Z15quickSortChunksPiii)
        /*0020*/ 	.word	0x00000000


	//----- nvinfo : EIATTR_REGCOUNT
	.align		4
.L_5:
        /*0024*/ 	.byte	0x04, 0x2f
        /*0026*/ 	.short	(.L_7 - .L_6)
	.align		4
.L_6:
        /*0028*/ 	.word	index@(_Z9mergePassPiS_ii)
        /*002c*/ 	.word	0x00000018


	//----- nvinfo : EIATTR_FRAME_SIZE
	.align		4
.L_7:
        /*0030*/ 	.byte	0x04, 0x11
        /*0032*/ 	.short	(.L_9 - .L_8)
	.align		4
.L_8:
        /*0034*/ 	.word	index@(_Z9mergePassPiS_ii)
        /*0038*/ 	.word	0x00000000


	//----- nvinfo : EIATTR_MIN_STACK_SIZE
	.align		4
.L_9:
        /*003c*/ 	.byte	0x04, 0x12
        /*003e*/ 	.short	(.L_11 - .L_10)
	.align		4
.L_10:
        /*0040*/ 	.word	index@(_Z9mergePassPiS_ii)
        /*0044*/ 	.word	0x00000000


	//----- nvinfo : EIATTR_MIN_STACK_SIZE
	.align		4
.L_11:
        /*0048*/ 	.byte	0x04, 0x12
        /*004a*/ 	.short	(.L_13 - .L_12)
	.align		4
.L_12:
        /*004c*/ 	.word	index@(_Z15quickSortChunksPiii)
        /*0050*/ 	.word	0x00000000
.L_13:


//--------------------- .nv.compat                --------------------------
	.section	.nv.compat,"",@"SHT_CUDA_COMPAT_INFO"
	.align	4
        /*0000*/ 	.byte	0x02, 0x09, 0x00, 0x00, 0x02, 0x02, 0x01, 0x00, 0x02, 0x05, 0x05, 0x00, 0x03, 0x07, 0x01, 0x01
        /*0010*/ 	.byte	0x02, 0x03, 0x00, 0x00, 0x02, 0x06, 0x01, 0x00, 0x04, 0x0b, 0x08, 0x00, 0x09, 0x00, 0x00, 0x00
        /*0020*/ 	.byte	0x00, 0x00, 0x00, 0x00


//--------------------- .nv.info._Z9mergePassPiS_ii --------------------------
	.section	.nv.info._Z9mergePassPiS_ii,"",@"SHT_CUDA_INFO"
	.sectionflags	@""
	.align	4


	//----- nvinfo : EIATTR_CUDA_API_VERSION
	.align		4
        /*0000*/ 	.byte	0x04, 0x37
        /*0002*/ 	.short	(.L_15 - .L_14)
.L_14:
        /*0004*/ 	.word	0x00000082


	//----- nvinfo : EIATTR_KPARAM_INFO
	.align		4
.L_15:
        /*0008*/ 	.byte	0x04, 0x17
        /*000a*/ 	.short	(.L_17 - .L_16)
.L_16:
        /*000c*/ 	.word	0x00000000
        /*0010*/ 	.short	0x0003
        /*0012*/ 	.short	0x0014
        /*0014*/ 	.byte	0x00, 0xf0, 0x11, 0x00


	//----- nvinfo : EIATTR_KPARAM_INFO
	.align		4
.L_17:
        /*0018*/ 	.byte	0x04, 0x17
        /*001a*/ 	.short	(.L_19 - .L_18)
.L_18:
        /*001c*/ 	.word	0x00000000
        /*0020*/ 	.short	0x0002
        /*0022*/ 	.short	0x0010
        /*0024*/ 	.byte	0x00, 0xf0, 0x11, 0x00


	//----- nvinfo : EIATTR_KPARAM_INFO
	.align		4
.L_19:
        /*0028*/ 	.byte	0x04, 0x17
        /*002a*/ 	.short	(.L_21 - .L_20)
.L_20:
        /*002c*/ 	.word	0x00000000
        /*0030*/ 	.short	0x0001
        /*0032*/ 	.short	0x0008
        /*0034*/ 	.byte	0x00, 0xf5, 0x21, 0x00


	//----- nvinfo : EIATTR_KPARAM_INFO
	.align		4
.L_21:
        /*0038*/ 	.byte	0x04, 0x17
        /*003a*/ 	.short	(.L_23 - .L_22)
.L_22:
        /*003c*/ 	.word	0x00000000
        /*0040*/ 	.short	0x0000
        /*0042*/ 	.short	0x0000
        /*0044*/ 	.byte	0x00, 0xf5, 0x21, 0x00


	//----- nvinfo : EIATTR_SPARSE_MMA_MASK
	.align		4
.L_23:
        /*0048*/ 	.byte	0x03, 0x50
        /*004a*/ 	.short	0x0000


	//----- nvinfo : EIATTR_MAXREG_COUNT
	.align		4
        /*004c*/ 	.byte	0x03, 0x1b
        /*004e*/ 	.short	0x00ff


	//----- nvinfo : EIATTR_MERCURY_ISA_VERSION
	.align		4
        /*0050*/ 	.byte	0x03, 0x5f
        /*0052*/ 	.short	0x0101


	//----- nvinfo : EIATTR_VRC_CTA_INIT_COUNT
	.align		4
        /*0054*/ 	.byte	0x02, 0x4a
	.zero		1
	.zero		1


	//----- nvinfo : EIATTR_EXIT_INSTR_OFFSETS
	.align		4
        /*0058*/ 	.byte	0x04, 0x1c
        /*005a*/ 	.short	(.L_25 - .L_24)


	//   ....[0]....
.L_24:
        /*005c*/ 	.word	0x00000090


	//   ....[1]....
        /*0060*/ 	.word	0x00000590


	//   ....[2]....
        /*0064*/ 	.word	0x000006f0


	//   ....[3]....
        /*0068*/ 	.word	0x00000890


	//----- nvinfo : EIATTR_CRS_STACK_SIZE
	.align		4
.L_25:
        /*006c*/ 	.byte	0x04, 0x1e
        /*006e*/ 	.short	(.L_27 - .L_26)
.L_26:
        /*0070*/ 	.word	0x00000000


	//----- nvinfo : EIATTR_CBANK_PARAM_SIZE
	.align		4
.L_27:
        /*0074*/ 	.byte	0x03, 0x19
        /*0076*/ 	.short	0x0018


	//----- nvinfo : EIATTR_PARAM_CBANK
	.align		4
        /*0078*/ 	.byte	0x04, 0x0a
        /*007a*/ 	.short	(.L_29 - .L_28)
	.align		4
.L_28:
        /*007c*/ 	.word	index@(.nv.constant0._Z9mergePassPiS_ii)
        /*0080*/ 	.short	0x0380
        /*0082*/ 	.short	0x0018


	//----- nvinfo : EIATTR_SW_WAR
	.align		4
.L_29:
        /*0084*/ 	.byte	0x04, 0x36
        /*0086*/ 	.short	(.L_31 - .L_30)
.L_30:
        /*0088*/ 	.word	0x00000008
.L_31:


//--------------------- .nv.info._Z15quickSortChunksPiii --------------------------
	.section	.nv.info._Z15quickSortChunksPiii,"",@"SHT_CUDA_INFO"
	.sectionflags	@""
	.align	4


	//----- nvinfo : EIATTR_CUDA_API_VERSION
	.align		4
        /*0000*/ 	.byte	0x04, 0x37
        /*0002*/ 	.short	(.L_33 - .L_32)
.L_32:
        /*0004*/ 	.word	0x00000082


	//----- nvinfo : EIATTR_KPARAM_INFO
	.align		4
.L_33:
        /*0008*/ 	.byte	0x04, 0x17
        /*000a*/ 	.short	(.L_35 - .L_34)
.L_34:
        /*000c*/ 	.word	0x00000000
        /*0010*/ 	.short	0x0002
        /*0012*/ 	.short	0x000c
        /*0014*/ 	.byte	0x00, 0xf0, 0x11, 0x00


	//----- nvinfo : EIATTR_KPARAM_INFO
	.align		4
.L_35:
        /*0018*/ 	.byte	0x04, 0x17
        /*001a*/ 	.short	(.L_37 - .L_36)
.L_36:
        /*001c*/ 	.word	0x00000000
        /*0020*/ 	.short	0x0001
        /*0022*/ 	.short	0x0008
        /*0024*/ 	.byte	0x00, 0xf0, 0x11, 0x00


	//----- nvinfo : EIATTR_KPARAM_INFO
	.align		4
.L_37:
        /*0028*/ 	.byte	0x04, 0x17
        /*002a*/ 	.short	(.L_39 - .L_38)
.L_38:
        /*002c*/ 	.word	0x00000000
        /*0030*/ 	.short	0x0000
        /*0032*/ 	.short	0x0000
        /*0034*/ 	.byte	0x00, 0xf5, 0x21, 0x00


	//----- nvinfo : EIATTR_SPARSE_MMA_MASK
	.align		4
.L_39:
        /*0038*/ 	.byte	0x03, 0x50
        /*003a*/ 	.short	0x0000


	//----- nvinfo : EIATTR_MAXREG_COUNT
	.align		4
        /*003c*/ 	.byte	0x03, 0x1b
        /*003e*/ 	.short	0x00ff


	//----- nvinfo : EIATTR_MERCURY_ISA_VERSION
	.align		4
        /*0040*/ 	.byte	0x03, 0x5f
        /*0042*/ 	.short	0x0101


	//----- nvinfo : EIATTR_VRC_CTA_INIT_COUNT
	.align		4
        /*0044*/ 	.byte	0x02, 0x4a
	.zero		1
	.zero		1


	//----- nvinfo : EIATTR_EXIT_INSTR_OFFSETS
	.align		4
        /*0048*/ 	.byte	0x04, 0x1c
        /*004a*/ 	.short	(.L_41 - .L_40)


	//   ....[0]....
.L_40:
        /*004c*/ 	.word	0x00000080


	//   ....[1]....
        /*0050*/ 	.word	0x00000110


	//----- nvinfo : EIATTR_CRS_STACK_SIZE
	.align		4
.L_41:
        /*0054*/ 	.byte	0x04, 0x1e
        /*0056*/ 	.short	(.L_43 - .L_42)
.L_42:
        /*0058*/ 	.word	0x00000000


	//----- nvinfo : EIATTR_CBANK_PARAM_SIZE
	.align		4
.L_43:
        /*005c*/ 	.byte	0x03, 0x19
        /*005e*/ 	.short	0x0010


	//----- nvinfo : EIATTR_PARAM_CBANK
	.align		4
        /*0060*/ 	.byte	0x04, 0x0a
        /*0062*/ 	.short	(.L_45 - .L_44)
	.align		4
.L_44:
        /*0064*/ 	.word	index@(.nv.constant0._Z15quickSortChunksPiii)
        /*0068*/ 	.short	0x0380
        /*006a*/ 	.short	0x0010


	//----- nvinfo : EIATTR_SW_WAR
	.align		4
.L_45:
        /*006c*/ 	.byte	0x04, 0x36
        /*006e*/ 	.short	(.L_47 - .L_46)
.L_46:
        /*0070*/ 	.word	0x00000008
.L_47:


//--------------------- .nv.callgraph             --------------------------
	.section	.nv.callgraph,"",@"SHT_CUDA_CALLGRAPH"
	.align	4
	.sectionentsize	8
	.align		4
        /*0000*/ 	.word	0x00000000
	.align		4
        /*0004*/ 	.word	0xffffffff
	.align		4
        /*0008*/ 	.word	0x00000000
	.align		4
        /*000c*/ 	.word	0xfffffffe
	.align		4
        /*0010*/ 	.word	0x00000000
	.align		4
        /*0014*/ 	.word	0xfffffffd
	.align		4
        /*0018*/ 	.word	0x00000000
	.align		4
        /*001c*/ 	.word	0xfffffffc


//--------------------- .text._Z9mergePassPiS_ii  --------------------------
	.section	.text._Z9mergePassPiS_ii,"ax",@progbits
	.align	128
        .global         _Z9mergePassPiS_ii
        .type           _Z9mergePassPiS_ii,@function
        .size           _Z9mergePassPiS_ii,(.L_x_27 - _Z9mergePassPiS_ii)
        .other          _Z9mergePassPiS_ii,@"STO_CUDA_ENTRY STV_DEFAULT"
_Z9mergePassPiS_ii:
.text._Z9mergePassPiS_ii:
[----:B------:R-:W-:Y:S01]  /*0000*/  LDC R1, c[0x0][0x37c] ;  /* 0x0000df00ff017b82 */ /* 0x000fe20000000800 */
[----:B------:R-:W0:Y:S07]  /*0010*/  S2R R0, SR_TID.X ;  /* 0x0000000000007919 */ /* 0x000e2e0000002100 */
[----:B------:R-:W0:Y:S08]  /*0020*/  S2UR UR4, SR_CTAID.X ;  /* 0x00000000000479c3 */ /* 0x000e300000002500 */
[----:B------:R-:W0:Y:S08]  /*0030*/  LDC R3, c[0x0][0x360] ;  /* 0x0000d800ff037b82 */ /* 0x000e300000000800 */
[----:B------:R-:W1:Y:S01]  /*0040*/  LDC.64 R8, c[0x0][0x390] ;  /* 0x0000e400ff087b82 */ /* 0x000e620000000a00 */
[----:B0-----:R-:W-:-:S04]  /*0050*/  IMAD R3, R3, UR4, R0 ;  /* 0x0000000403037c24 */ /* 0x001fc8000f8e0200 */
[----:B-1----:R-:W-:-:S04]  /*0060*/  IMAD R3, R3, R8, RZ ;  /* 0x0000000803037224 */ /* 0x002fc800078e02ff */
[----:B------:R-:W-:-:S05]  /*0070*/  IMAD.SHL.U32 R5, R3, 0x2, RZ ;  /* 0x0000000203057824 */ /* 0x000fca00078e00ff */
[----:B------:R-:W-:-:S13]  /*0080*/  ISETP.GE.AND P0, PT, R5, R9, PT ;  /* 0x000000090500720c */ /* 0x000fda0003f06270 */
[----:B------:R-:W-:Y:S05]  /*0090*/  @P0 EXIT ;  /* 0x000000000000094d */ /* 0x000fea0003800000 */
[----:B------:R-:W-:Y:S01]  /*00a0*/  IMAD.IADD R4, R5, 0x1, R8 ;  /* 0x0000000105047824 */ /* 0x000fe200078e0208 */
[----:B------:R-:W0:Y:S01]  /*00b0*/  LDC.64 R6, c[0x0][0x380] ;  /* 0x0000e000ff067b82 */ /* 0x000e220000000a00 */
[----:B------:R-:W1:Y:S01]  /*00c0*/  LDCU.64 UR8, c[0x0][0x358] ;  /* 0x00006b00ff0877ac */ /* 0x000e620008000a00 */
[----:B------:R-:W-:Y:S01]  /*00d0*/  BSSY.RECONVERGENT B0, `(.L_x_0) ;  /* 0x000001c000007945 */ /* 0x000fe20003800200 */
[----:B------:R-:W-:Y:S02]  /*00e0*/  MOV R0, R5 ;  /* 0x0000000500007202 */ /* 0x000fe40000000f00 */
[----:B------:R-:W-:-:S04]  /*00f0*/  VIADDMNMX R2, R4, R8, R9, PT ;  /* 0x0000000804027246 */ /* 0x000fc80003800109 */
[C---:B------:R-:W-:Y:S02]  /*0100*/  ISETP.GE.AND P0, PT, R4.reuse, R2, PT ;  /* 0x000000020400720c */ /* 0x040fe40003f06270 */
[----:B------:R-:W-:Y:S02]  /*0110*/  VIMNMX R4, PT, PT, R4, R9, PT ;  /* 0x0000000904047248 */ /* 0x000fe40003fe0100 */
[----:B------:R-:W-:Y:S02]  /*0120*/  ISETP.LT.OR P0, PT, R8, 0x1, P0 ;  /* 0x000000010800780c */ /* 0x000fe40000701670 */
[----:B------:R-:W2:Y:S01]  /*0130*/  LDC.64 R8, c[0x0][0x388] ;  /* 0x0000e200ff087b82 */ /* 0x000ea20000000a00 */
[----:B------:R-:W-:-:S10]  /*0140*/  IMAD.MOV.U32 R3, RZ, RZ, R4 ;  /* 0x000000ffff037224 */ /* 0x000fd400078e0004 */
[----:B-1----:R-:W-:Y:S05]  /*0150*/  @P0 BRA `(.L_x_1) ;  /* 0x00000000004c0947 */ /* 0x002fea0003800000 */
.L_x_2:
[----:B0-----:R-:W-:-:S04]  /*0160*/  IMAD.WIDE R10, R5, 0x4, R6 ;  /* 0x00000004050a7825 */ /* 0x001fc800078e0206 */
[C---:B------:R-:W-:Y:S02]  /*0170*/  IMAD.WIDE R12, R3.reuse, 0x4, R6 ;  /* 0x00000004030c7825 */ /* 0x040fe400078e0206 */
[----:B------:R-:W3:Y:S04]  /*0180*/  LDG.E R10, desc[UR8][R10.64] ;  /* 0x000000080a0a7981 */ /* 0x000ee8000c1e1900 */
[----:B------:R-:W3:Y:S01]  /*0190*/  LDG.E R13, desc[UR8][R12.64] ;  /* 0x000000080c0d7981 */ /* 0x000ee2000c1e1900 */
[C---:B--2---:R-:W-:Y:S01]  /*01a0*/  IMAD.WIDE R14, R0.reuse, 0x4, R8 ;  /* 0x00000004000e7825 */ /* 0x044fe200078e0208 */
[----:B------:R-:W-:Y:S02]  /*01b0*/  IADD3 R19, PT, PT, R3, 0x1, RZ ;  /* 0x0000000103137810 */ /* 0x000fe40007ffe0ff */
[----:B------:R-:W-:Y:S01]  /*01c0*/  IADD3 R0, PT, PT, R0, 0x1, RZ ;  /* 0x0000000100007810 */ /* 0x000fe20007ffe0ff */
[----:B------:R-:W-:Y:S01]  /*01d0*/  VIADD R17, R5, 0x1 ;  /* 0x0000000105117836 */ /* 0x000fe20000000000 */
[----:B---3--:R-:W-:-:S02]  /*01e0*/  ISETP.GT.AND P0, PT, R10, R13, PT ;  /* 0x0000000d0a00720c */ /* 0x008fc40003f04270 */
[CC--:B------:R-:W-:Y:S02]  /*01f0*/  ISETP.GT.AND P1, PT, R10.reuse, R13.reuse, PT ;  /* 0x0000000d0a00720c */ /* 0x0c0fe40003f24270 */
[----:B------:R-:W-:-:S05]  /*0200*/  VIMNMX R21, PT, PT, R10, R13, PT ;  /* 0x0000000d0a157248 */ /* 0x000fca0003fe0100 */
[----:B------:R1:W-:Y:S04]  /*0210*/  STG.E desc[UR8][R14.64], R21 ;  /* 0x000000150e007986 */ /* 0x0003e8000c101908 */
[----:B------:R-:W-:Y:S02]  /*0220*/  @!P0 IMAD.MOV R19, RZ, RZ, R3 ;  /* 0x000000ffff138224 */ /* 0x000fe400078e0203 */
[----:B------:R-:W-:Y:S02]  /*0230*/  @P1 IMAD.MOV R17, RZ, RZ, R5 ;  /* 0x000000ffff111224 */ /* 0x000fe400078e0205 */
[----:B------:R-:W-:Y:S01]  /*0240*/  IMAD.MOV.U32 R3, RZ, RZ, R19 ;  /* 0x000000ffff037224 */ /* 0x000fe200078e0013 */
[----:B------:R-:W-:Y:S01]  /*0250*/  ISETP.GE.AND P0, PT, R19, R2, PT ;  /* 0x000000021300720c */ /* 0x000fe20003f06270 */
[----:B------:R-:W-:Y:S01]  /*0260*/  IMAD.MOV.U32 R5, RZ, RZ, R17 ;  /* 0x000000ffff057224 */ /* 0x000fe200078e0011 */
[----:B------:R-:W-:-:S13]  /*0270*/  ISETP.LT.AND P1, PT, R17, R4, PT ;  /* 0x000000041100720c */ /* 0x000fda0003f21270 */
[----:B-1----:R-:W-:Y:S05]  /*0280*/  @!P0 BRA P1, `(.L_x_2) ;  /* 0xfffffffc00b48947 */ /* 0x002fea000083ffff */
.L_x_1:
[----:B------:R-:W-:Y:S05]  /*0290*/  BSYNC.RECONVERGENT B0 ;  /* 0x0000000000007941 */ /* 0x000fea0003800200 */
.L_x_0:
[----:B------:R-:W-:Y:S01]  /*02a0*/  ISETP.GE.AND P0, PT, R5, R4, PT ;  /* 0x000000040500720c */ /* 0x000fe20003f06270 */
[----:B------:R-:W-:-:S12]  /*02b0*/  BSSY.RECONVERGENT B0, `(.L_x_3) ;  /* 0x000002c000007945 */ /* 0x000fd80003800200 */
[----:B------:R-:W-:Y:S05]  /*02c0*/  @P0 BRA `(.L_x_4) ;  /* 0x0000000000a80947 */ /* 0x000fea0003800000 */
[----:B0-----:R-:W-:Y:S01]  /*02d0*/  IADD3 R6, PT, PT, R4, -R5, RZ ;  /* 0x8000000504067210 */ /* 0x001fe20007ffe0ff */
[----:B------:R-:W-:Y:S01]  /*02e0*/  IMAD.IADD R7, R5, 0x1, -R4 ;  /* 0x0000000105077824 */ /* 0x000fe200078e0a04 */
[----:B------:R-:W-:Y:S02]  /*02f0*/  BSSY.RECONVERGENT B1, `(.L_x_5) ;  /* 0x0000010000017945 */ /* 0x000fe40003800200 */
[----:B------:R-:W-:Y:S02]  /*0300*/  LOP3.LUT P1, R6, R6, 0x3, RZ, 0xc0, !PT ;  /* 0x0000000306067812 */ /* 0x000fe4000782c0ff */
[----:B------:R-:W-:-:S11]  /*0310*/  ISETP.GT.U32.AND P0, PT, R7, -0x4, PT ;  /* 0xfffffffc0700780c */ /* 0x000fd60003f04070 */
[----:B------:R-:W-:Y:S05]  /*0320*/  @!P1 BRA `(.L_x_6) ;  /* 0x0000000000309947 */ /* 0x000fea0003800000 */
[----:B------:R-:W0:Y:S01]  /*0330*/  LDC.64 R12, c[0x0][0x380] ;  /* 0x0000e000ff0c7b82 */ /* 0x000e220000000a00 */
[----:B------:R-:W-:-:S07]  /*0340*/  IMAD.MOV R14, RZ, RZ, -R6 ;  /* 0x000000ffff0e7224 */ /* 0x000fce00078e0a06 */
[----:B--2---:R-:W1:Y:S02]  /*0350*/  LDC.64 R8, c[0x0][0x388] ;  /* 0x0000e200ff087b82 */ /* 0x004e640000000a00 */
.L_x_7:
[----:B0--3--:R-:W-:-:S06]  /*0360*/  IMAD.WIDE R6, R5, 0x4, R12 ;  /* 0x0000000405067825 */ /* 0x009fcc00078e020c */
[----:B------:R-:W2:Y:S01]  /*0370*/  LDG.E R7, desc[UR8][R6.64] ;  /* 0x0000000806077981 */ /* 0x000ea2000c1e1900 */
[----:B-1----:R-:W-:Y:S01]  /*0380*/  IMAD.WIDE R10, R0, 0x4, R8 ;  /* 0x00000004000a7825 */ /* 0x002fe200078e0208 */
[----:B------:R-:W-:-:S03]  /*0390*/  IADD3 R14, PT, PT, R14, 0x1, RZ ;  /* 0x000000010e0e7810 */ /* 0x000fc60007ffe0ff */
[----:B------:R-:W-:Y:S01]  /*03a0*/  VIADD R5, R5, 0x1 ;  /* 0x0000000105057836 */ /* 0x000fe20000000000 */
[----:B------:R-:W-:Y:S01]  /*03b0*/  ISETP.NE.AND P1, PT, R14, RZ, PT ;  /* 0x000000ff0e00720c */ /* 0x000fe20003f25270 */
[----:B------:R-:W-:Y:S01]  /*03c0*/  VIADD R0, R0, 0x1 ;  /* 0x0000000100007836 */ /* 0x000fe20000000000 */
[----:B--2---:R3:W-:Y:S11]  /*03d0*/  STG.E desc[UR8][R10.64], R7 ;  /* 0x000000070a007986 */ /* 0x0047f6000c101908 */
[----:B------:R-:W-:Y:S05]  /*03e0*/  @P1 BRA `(.L_x_7) ;  /* 0xfffffffc00dc1947 */ /* 0x000fea000383ffff */
.L_x_6:
[----:B------:R-:W-:Y:S05]  /*03f0*/  BSYNC.RECONVERGENT B1 ;  /* 0x0000000000017941 */ /* 0x000fea0003800200 */
.L_x_5:
[----:B------:R-:W-:Y:S05]  /*0400*/  @P0 BRA `(.L_x_4) ;  /* 0x0000000000580947 */ /* 0x000fea0003800000 */
[----:B--2---:R-:W0:Y:S01]  /*0410*/  LDC.64 R8, c[0x0][0x380] ;  /* 0x0000e000ff087b82 */ /* 0x004e220000000a00 */
[----:B------:R-:W-:-:S07]  /*0420*/  IADD3 R4, PT, PT, -R4, R5, RZ ;  /* 0x0000000504047210 */ /* 0x000fce0007ffe1ff */
[----:B---3--:R-:W1:Y:S01]  /*0430*/  LDC.64 R6, c[0x0][0x388] ;  /* 0x0000e200ff067b82 */ /* 0x008e620000000a00 */
[----:B0-----:R-:W-:-:S05]  /*0440*/  IADD3 R8, P0, PT, R8, 0x8, RZ ;  /* 0x0000000808087810 */ /* 0x001fca0007f1e0ff */
[----:B------:R-:W-:Y:S01]  /*0450*/  IMAD.X R9, RZ, RZ, R9, P0 ;  /* 0x000000ffff097224 */ /* 0x000fe200000e0609 */
[----:B-1----:R-:W-:-:S05]  /*0460*/  IADD3 R6, P1, PT, R6, 0x8, RZ ;  /* 0x0000000806067810 */ /* 0x002fca0007f3e0ff */
[----:B------:R-:W-:-:S08]  /*0470*/  IMAD.X R7, RZ, RZ, R7, P1 ;  /* 0x000000ffff077224 */ /* 0x000fd000008e0607 */
.L_x_8:
[----:B------:R-:W-:-:S05]  /*0480*/  IMAD.WIDE R10, R5, 0x4, R8 ;  /* 0x00000004050a7825 */ /* 0x000fca00078e0208 */
[----:B-1----:R-:W2:Y:S01]  /*0490*/  LDG.E R15, desc[UR8][R10.64+-0x8] ;  /* 0xfffff8080a0f7981 */ /* 0x002ea2000c1e1900 */
[----:B------:R-:W-:-:S05]  /*04a0*/  IMAD.WIDE R12, R0, 0x4, R6 ;  /* 0x00000004000c7825 */ /* 0x000fca00078e0206 */
[----:B--2---:R1:W-:Y:S04]  /*04b0*/  STG.E desc[UR8][R12.64+-0x8], R15 ;  /* 0xfffff80f0c007986 */ /* 0x0043e8000c101908 */
[----:B------:R-:W2:Y:S04]  /*04c0*/  LDG.E R17, desc[UR8][R10.64+-0x4] ;  /* 0xfffffc080a117981 */ /* 0x000ea8000c1e1900 */
[----:B--2---:R1:W-:Y:S04]  /*04d0*/  STG.E desc[UR8][R12.64+-0x4], R17 ;  /* 0xfffffc110c007986 */ /* 0x0043e8000c101908 */
[----:B------:R-:W2:Y:S04]  /*04e0*/  LDG.E R19, desc[UR8][R10.64] ;  /* 0x000000080a137981 */ /* 0x000ea8000c1e1900 */
[----:B--2---:R1:W-:Y:S04]  /*04f0*/  STG.E desc[UR8][R12.64], R19 ;  /* 0x000000130c007986 */ /* 0x0043e8000c101908 */
[----:B------:R-:W2:Y:S01]  /*0500*/  LDG.E R21, desc[UR8][R10.64+0x4] ;  /* 0x000004080a157981 */ /* 0x000ea2000c1e1900 */
[----:B------:R-:W-:Y:S01]  /*0510*/  IADD3 R4, PT, PT, R4, 0x4, RZ ;  /* 0x0000000404047810 */ /* 0x000fe20007ffe0ff */
[----:B------:R-:W-:Y:S01]  /*0520*/  VIADD R5, R5, 0x4 ;  /* 0x0000000405057836 */ /* 0x000fe20000000000 */
[----:B------:R-:W-:-:S02]  /*0530*/  IADD3 R0, PT, PT, R0, 0x4, RZ ;  /* 0x0000000400007810 */ /* 0x000fc40007ffe0ff */
[----:B------:R-:W-:Y:S01]  /*0540*/  ISETP.NE.AND P0, PT, R4, RZ, PT ;  /* 0x000000ff0400720c */ /* 0x000fe20003f05270 */
[----:B--2---:R1:W-:-:S12]  /*0550*/  STG.E desc[UR8][R12.64+0x4], R21 ;  /* 0x000004150c007986 */ /* 0x0043d8000c101908 */
[----:B------:R-:W-:Y:S05]  /*0560*/  @P0 BRA `(.L_x_8) ;  /* 0xfffffffc00c40947 */ /* 0x000fea000383ffff */
.L_x_4:
[----:B------:R-:W-:Y:S05]  /*0570*/  BSYNC.RECONVERGENT B0 ;  /* 0x0000000000007941 */ /* 0x000fea0003800200 */
.L_x_3:
[----:B------:R-:W-:-:S13]  /*0580*/  ISETP.GE.AND P0, PT, R3, R2, PT ;  /* 0x000000020300720c */ /* 0x000fda0003f06270 */
[----:B------:R-:W-:Y:S05]  /*0590*/  @P0 EXIT ;  /* 0x000000000000094d */ /* 0x000fea0003800000 */
[C-C-:B------:R-:W-:Y:S01]  /*05a0*/  IMAD.IADD R4, R2.reuse, 0x1, -R3.reuse ;  /* 0x0000000102047824 */ /* 0x140fe200078e0a03 */
[----:B------:R-:W-:Y:S01]  /*05b0*/  IADD3 R5, PT, PT, -R2, R3, RZ ;  /* 0x0000000302057210 */ /* 0x000fe20007ffe1ff */
[----:B------:R-:W-:Y:S01]  /*05c0*/  BSSY.RECONVERGENT B0, `(.L_x_9) ;  /* 0x0000012000007945 */ /* 0x000fe20003800200 */
[----:B-1----:R-:W-:Y:S02]  /*05d0*/  IMAD.MOV.U32 R13, RZ, RZ, R3 ;  /* 0x000000ffff0d7224 */ /* 0x002fe400078e0003 */
[----:B------:R-:W-:Y:S02]  /*05e0*/  LOP3.LUT P1, R4, R4, 0x3, RZ, 0xc0, !PT ;  /* 0x0000000304047812 */ /* 0x000fe4000782c0ff */
[----:B------:R-:W-:-:S11]  /*05f0*/  ISETP.GT.U32.AND P0, PT, R5, -0x4, PT ;  /* 0xfffffffc0500780c */ /* 0x000fd60003f04070 */
[----:B------:R-:W-:Y:S05]  /*0600*/  @!P1 BRA `(.L_x_10) ;  /* 0x0000000000349947 */ /* 0x000fea0003800000 */
[----:B---3--:R-:W1:Y:S01]  /*0610*/  LDC.64 R10, c[0x0][0x380] ;  /* 0x0000e000ff0a7b82 */ /* 0x008e620000000a00 */
[----:B------:R-:W-:Y:S01]  /*0620*/  IADD3 R12, PT, PT, -R4, RZ, RZ ;  /* 0x000000ff040c7210 */ /* 0x000fe20007ffe1ff */
[----:B------:R-:W-:-:S06]  /*0630*/  IMAD.MOV.U32 R13, RZ, RZ, R3 ;  /* 0x000000ffff0d7224 */ /* 0x000fcc00078e0003 */
[----:B0-----:R-:W0:Y:S02]  /*0640*/  LDC.64 R6, c[0x0][0x388] ;  /* 0x0000e200ff067b82 */ /* 0x001e240000000a00 */
.L_x_11:
[----:B-1--4-:R-:W-:-:S06]  /*0650*/  IMAD.WIDE R4, R13, 0x4, R10 ;  /* 0x000000040d047825 */ /* 0x012fcc00078e020a */
[----:B------:R-:W3:Y:S01]  /*0660*/  LDG.E R5, desc[UR8][R4.64] ;  /* 0x0000000804057981 */ /* 0x000ee2000c1e1900 */
[----:B0-2---:R-:W-:Y:S01]  /*0670*/  IMAD.WIDE R8, R0, 0x4, R6 ;  /* 0x0000000400087825 */ /* 0x005fe200078e0206 */
[----:B------:R-:W-:Y:S02]  /*0680*/  IADD3 R12, PT, PT, R12, 0x1, RZ ;  /* 0x000000010c0c7810 */ /* 0x000fe40007ffe0ff */
[----:B------:R-:W-:Y:S01]  /*0690*/  IADD3 R0, PT, PT, R0, 0x1, RZ ;  /* 0x0000000100007810 */ /* 0x000fe20007ffe0ff */
[----:B------:R-:W-:Y:S01]  /*06a0*/  VIADD R13, R13, 0x1 ;  /* 0x000000010d0d7836 */ /* 0x000fe20000000000 */
[----:B------:R-:W-:Y:S01]  /*06b0*/  ISETP.NE.AND P1, PT, R12, RZ, PT ;  /* 0x000000ff0c00720c */ /* 0x000fe20003f25270 */
[----:B---3--:R4:W-:-:S12]  /*06c0*/  STG.E desc[UR8][R8.64], R5 ;  /* 0x0000000508007986 */ /* 0x0089d8000c101908 */
[----:B------:R-:W-:Y:S05]  /*06d0*/  @P1 BRA `(.L_x_11) ;  /* 0xfffffffc00dc1947 */ /* 0x000fea000383ffff */
.L_x_10:
[----:B------:R-:W-:Y:S05]  /*06e0*/  BSYNC.RECONVERGENT B0 ;  /* 0x0000000000007941 */ /* 0x000fea0003800200 */
.L_x_9:
[----:B------:R-:W-:Y:S05]  /*06f0*/  @P0 EXIT ;  /* 0x000000000000094d */ /* 0x000fea0003800000 */
[----:B------:R-:W1:Y:S01]  /*0700*/  LDCU.128 UR4, c[0x0][0x380] ;  /* 0x00007000ff0477ac */ /* 0x000e620008000c00 */
[----:B0-----:R-:W-:Y:S01]  /*0710*/  IMAD.IADD R6, R13, 0x1, -R2 ;  /* 0x000000010d067824 */ /* 0x001fe200078e0a02 */
[----:B-1----:R-:W-:Y:S02]  /*0720*/  UIADD3 UR4, UP0, UPT, UR4, 0x8, URZ ;  /* 0x0000000804047890 */ /* 0x002fe4000ff1e0ff */
[----:B------:R-:W-:Y:S02]  /*0730*/  UIADD3 UR6, UP1, UPT, UR6, 0x8, URZ ;  /* 0x0000000806067890 */ /* 0x000fe4000ff3e0ff */
[----:B------:R-:W-:Y:S02]  /*0740*/  UIADD3.X UR5, UPT, UPT, URZ, UR5, URZ, UP0, !UPT ;  /* 0x00000005ff057290 */ /* 0x000fe400087fe4ff */
[----:B------:R-:W-:-:S12]  /*0750*/  UIADD3.X UR7, UPT, UPT, URZ, UR7, URZ, UP1, !UPT ;  /* 0x00000007ff077290 */ /* 0x000fd80008ffe4ff */
.L_x_12:
[----:B------:R-:W-:Y:S01]  /*0760*/  MOV R2, UR4 ;  /* 0x0000000400027c02 */ /* 0x000fe20008000f00 */
[----:B------:R-:W-:-:S04]  /*0770*/  IMAD.U32 R3, RZ, RZ, UR5 ;  /* 0x00000005ff037e24 */ /* 0x000fc8000f8e00ff */
[----:B------:R-:W-:-:S05]  /*0780*/  IMAD.WIDE R2, R13, 0x4, R2 ;  /* 0x000000040d027825 */ /* 0x000fca00078e0202 */
[----:B0--3--:R-:W3:Y:S01]  /*0790*/  LDG.E R7, desc[UR8][R2.64+-0x8] ;  /* 0xfffff80802077981 */ /* 0x009ee2000c1e1900 */
[----:B------:R-:W-:Y:S01]  /*07a0*/  MOV R4, UR6 ;  /* 0x0000000600047c02 */ /* 0x000fe20008000f00 */
[----:B----4-:R-:W-:-:S04]  /*07b0*/  IMAD.U32 R5, RZ, RZ, UR7 ;  /* 0x00000007ff057e24 */ /* 0x010fc8000f8e00ff */
[----:B------:R-:W-:-:S05]  /*07c0*/  IMAD.WIDE R4, R0, 0x4, R4 ;  /* 0x0000000400047825 */ /* 0x000fca00078e0204 */
[----:B---3--:R0:W-:Y:S04]  /*07d0*/  STG.E desc[UR8][R4.64+-0x8], R7 ;  /* 0xfffff80704007986 */ /* 0x0081e8000c101908 */
[----:B--2---:R-:W2:Y:S04]  /*07e0*/  LDG.E R9, desc[UR8][R2.64+-0x4] ;  /* 0xfffffc0802097981 */ /* 0x004ea8000c1e1900 */
        /* <DEDUP_REMOVED lines=10> */
[----:B------:R-:W-:Y:S05]  /*0890*/  EXIT ;  /* 0x000000000000794d */ /* 0x000fea0003800000 */
.L_x_13:
[----:B------:R-:W-:-:S00]  /*08a0*/  BRA `(.L_x_13) ;  /* 0xfffffffc00fc7947 */ /* 0x000fc0000383ffff */
[----:B------:R-:W-:-:S00]  /*08b0*/  NOP ;  /* 0x0000000000007918 */ /* 0x000fc00000000000 */
        /* <DEDUP_REMOVED lines=12> */
.L_x_27:


//--------------------- .text._Z15quickSortChunksPiii --------------------------
	.section	.text._Z15quickSortChunksPiii,"ax",@progbits
	.align	128
        .global         _Z15quickSortChunksPiii
        .type           _Z15quickSortChunksPiii,@function
        .size           _Z15quickSortChunksPiii,(.L_x_26 - _Z15quickSortChunksPiii)
        .other          _Z15quickSortChunksPiii,@"STO_CUDA_ENTRY STV_DEFAULT"
_Z15quickSortChunksPiii:
.text._Z15quickSortChunksPiii:
[----:B------:R-:W0:Y:S01]  /*0000*/  LDC R1, c[0x0][0x37c] ;  /* 0x0000df00ff017b82 */ /* 0x000e220000000800 */
[----:B------:R-:W1:Y:S07]  /*0010*/  S2R R3, SR_TID.X ;  /* 0x0000000000037919 */ /* 0x000e6e0000002100 */
[----:B------:R-:W1:Y:S08]  /*0020*/  S2UR UR4, SR_CTAID.X ;  /* 0x00000000000479c3 */ /* 0x000e700000002500 */
[----:B------:R-:W1:Y:S08]  /*0030*/  LDC R6, c[0x0][0x360] ;  /* 0x0000d800ff067b82 */ /* 0x000e700000000800 */
[----:B------:R-:W2:Y:S01]  /*0040*/  LDC.64 R4, c[0x0][0x388] ;  /* 0x0000e200ff047b82 */ /* 0x000ea20000000a00 */
[----:B-1----:R-:W-:-:S04]  /*0050*/  IMAD R6, R6, UR4, R3 ;  /* 0x0000000406067c24 */ /* 0x002fc8000f8e0203 */
[----:B--2---:R-:W-:-:S05]  /*0060*/  IMAD R6, R6, R5, RZ ;  /* 0x0000000506067224 */ /* 0x004fca00078e02ff */
[----:B------:R-:W-:-:S13]  /*0070*/  ISETP.GE.AND P0, PT, R6, R4, PT ;  /* 0x000000040600720c */ /* 0x000fda0003f06270 */
[----:B0-----:R-:W-:Y:S05]  /*0080*/  @P0 EXIT ;  /* 0x000000000000094d */ /* 0x001fea0003800000 */
[----:B------:R-:W0:Y:S01]  /*0090*/  LDCU.64 UR4, c[0x0][0x380] ;  /* 0x00007000ff0477ac */ /* 0x000e220008000a00 */
[----:B------:R-:W-:Y:S01]  /*00a0*/  VIADDMNMX R7, R6, R5, R4, PT ;  /* 0x0000000506077246 */ /* 0x000fe20003800104 */
[----:B------:R-:W-:Y:S01]  /*00b0*/  IMAD.MOV.U32 R21, RZ, RZ, 0x0 ;  /* 0x00000000ff157424 */ /* 0x000fe200078e00ff */
[----:B------:R-:W-:-:S03]  /*00c0*/  MOV R20, 0x110 ;  /* 0x0000011000147802 */ /* 0x000fc60000000f00 */
[----:B------:R-:W-:Y:S02]  /*00d0*/  VIADD R7, R7, 0xffffffff ;  /* 0xffffffff07077836 */ /* 0x000fe40000000000 */
[----:B0-----:R-:W-:Y:S02]  /*00e0*/  IMAD.U32 R4, RZ, RZ, UR4 ;  /* 0x00000004ff047e24 */ /* 0x001fe4000f8e00ff */
[----:B------:R-:W-:-:S07]  /*00f0*/  IMAD.U32 R5, RZ, RZ, UR5 ;  /* 0x00000005ff057e24 */ /* 0x000fce000f8e00ff */
[----:B------:R-:W-:Y:S05]  /*0100*/  CALL.REL.NOINC `($_Z15quickSortChunksPiii$_Z14quickSortRangePiii) ;  /* 0x0000000000047944 */ /* 0x000fea0003c00000 */
[----:B------:R-:W-:Y:S05]  /*0110*/  EXIT ;  /* 0x000000000000794d */ /* 0x000fea0003800000 */
        .type           $_Z15quickSortChunksPiii$_Z14quickSortRangePiii,@function
        .size           $_Z15quickSortChunksPiii$_Z14quickSortRangePiii,(.L_x_26 - $_Z15quickSortChunksPiii$_Z14quickSortRangePiii)
$_Z15quickSortChunksPiii$_Z14quickSortRangePiii:
[----:B------:R-:W-:-:S05]  /*0120*/  IADD3 R1, PT, PT, R1, -0x30, RZ ;  /* 0xffffffd001017810 */ /* 0x000fca0007ffe0ff */
[----:B------:R-:W-:Y:S04]  /*0130*/  STL [R1+0x28], R25 ;  /* 0x0000281901007387 */ /* 0x000fe80000100800 */
[----:B------:R-:W-:Y:S04]  /*0140*/  STL [R1+0x24], R24 ;  /* 0x0000241801007387 */ /* 0x000fe80000100800 */
[----:B------:R0:W-:Y:S04]  /*0150*/  STL [R1+0x20], R23 ;  /* 0x0000201701007387 */ /* 0x0001e80000100800 */
[----:B------:R1:W-:Y:S04]  /*0160*/  STL [R1+0x1c], R22 ;  /* 0x00001c1601007387 */ /* 0x0003e80000100800 */
[----:B------:R-:W-:Y:S01]  /*0170*/  STL [R1+0x18], R21 ;  /* 0x0000181501007387 */ /* 0x000fe20000100800 */
[----:B0-----:R-:W-:-:S03]  /*0180*/  IMAD.MOV.U32 R23, RZ, RZ, R5 ;  /* 0x000000ffff177224 */ /* 0x001fc600078e0005 */
[----:B------:R-:W-:Y:S01]  /*0190*/  STL [R1+0x14], R20 ;  /* 0x0000141401007387 */ /* 0x000fe20000100800 */
[----:B-1----:R-:W-:-:S03]  /*01a0*/  IMAD.MOV.U32 R22, RZ, RZ, R4 ;  /* 0x000000ffff167224 */ /* 0x002fc600078e0004 */
[----:B------:R0:W-:Y:S04]  /*01b0*/  STL [R1+0x10], R19 ;  /* 0x0000101301007387 */ /* 0x0001e80000100800 */
[----:B------:R1:W-:Y:S04]  /*01c0*/  STL [R1+0xc], R18 ;  /* 0x00000c1201007387 */ /* 0x0003e80000100800 */
[----:B------:R-:W-:Y:S01]  /*01d0*/  STL [R1+0x8], R17 ;  /* 0x0000081101007387 */ /* 0x000fe20000100800 */
[----:B0-----:R-:W0:Y:S05]  /*01e0*/  BMOV.32.CLEAR R19, B8 ;  /* 0x0000000008137355 */ /* 0x001e2a0000100000 */
[----:B------:R2:W-:Y:S01]  /*01f0*/  STL [R1+0x4], R16 ;  /* 0x0000041001007387 */ /* 0x0005e20000100800 */
[----:B-1----:R-:W1:Y:S05]  /*0200*/  BMOV.32.CLEAR R18, B7 ;  /* 0x0000000007127355 */ /* 0x002e6a0000100000 */
[----:B------:R-:W-:Y:S01]  /*0210*/  BSSY.RECONVERGENT B8, `(.L_x_14) ;  /* 0x0000044000087945 */ /* 0x000fe20003800200 */
[----:B------:R3:W-:Y:S03]  /*0220*/  STL [R1], R2 ;  /* 0x0000000201007387 */ /* 0x0007e60000100800 */
[----:B--2---:R-:W2:Y:S05]  /*0230*/  BMOV.32.CLEAR R16, B6 ;  /* 0x0000000006107355 */ /* 0x004eaa0000100000 */
[----:B---3--:R-:W-:Y:S01]  /*0240*/  IMAD.MOV.U32 R2, RZ, RZ, R7 ;  /* 0x000000ffff027224 */ /* 0x008fe200078e0007 */
[----:B------:R-:W3:Y:S01]  /*0250*/  LDC.64 R24, c[0x0][0x358] ;  /* 0x0000d600ff187b82 */ /* 0x000ee20000000a00 */
[----:B012---:R-:W-:Y:S05]  /*0260*/  BSSY.RELIABLE B7, `(.L_x_15) ;  /* 0x000003e000077945 */ /* 0x007fea0003800100 */
.L_x_24:
[----:B------:R-:W-:-:S13]  /*0270*/  ISETP.GE.AND P0, PT, R6, R2, PT ;  /* 0x000000020600720c */ /* 0x000fda0003f06270 */
[----:B------:R-:W-:Y:S05]  /*0280*/  @P0 BREAK.RELIABLE B7 ;  /* 0x0000000000070942 */ /* 0x000fea0003800100 */
[----:B------:R-:W-:Y:S05]  /*0290*/  @P0 BRA `(.L_x_15) ;  /* 0x0000000000ec0947 */ /* 0x000fea0003800000 */
[----:B------:R-:W-:Y:S02]  /*02a0*/  IADD3 R0, PT, PT, R6, R2, RZ ;  /* 0x0000000206007210 */ /* 0x000fe40007ffe0ff */
[----:B---3--:R-:W-:Y:S02]  /*02b0*/  R2UR UR4, R24 ;  /* 0x00000000180472ca */ /* 0x008fe400000e0000 */
[----:B------:R-:W-:Y:S02]  /*02c0*/  R2UR UR5, R25 ;  /* 0x00000000190572ca */ /* 0x000fe400000e0000 */
[----:B------:R-:W-:-:S05]  /*02d0*/  SHF.R.S32.HI R5, RZ, 0x1, R0 ;  /* 0x00000001ff057819 */ /* 0x000fca0000011400 */
[----:B------:R-:W-:-:S06]  /*02e0*/  IMAD.WIDE R4, R5, 0x4, R22 ;  /* 0x0000000405047825 */ /* 0x000fcc00078e0216 */
[----:B------:R0:W5:Y:S01]  /*02f0*/  LDG.E R0, desc[UR4][R4.64] ;  /* 0x0000000404007981 */ /* 0x000162000c1e1900 */
[----:B------:R-:W-:Y:S01]  /*0300*/  BSSY.RECONVERGENT B0, `(.L_x_16) ;  /* 0x0000027000007945 */ /* 0x000fe20003800200 */
[----:B------:R-:W-:Y:S02]  /*0310*/  IMAD.MOV.U32 R7, RZ, RZ, R2 ;  /* 0x000000ffff077224 */ /* 0x000fe400078e0002 */
[----:B------:R-:W-:-:S07]  /*0320*/  IMAD.MOV.U32 R17, RZ, RZ, R6 ;  /* 0x000000ffff117224 */ /* 0x000fce00078e0006 */
.L_x_21:
[----:B------:R-:W-:Y:S01]  /*0330*/  BSSY.RECONVERGENT B1, `(.L_x_17) ;  /* 0x000000c000017945 */ /* 0x000fe20003800200 */
[----:B------:R-:W-:Y:S01]  /*0340*/  VIADD R9, R17, 0xffffffff ;  /* 0xffffffff11097836 */ /* 0x000fe20000000000 */
[----:B------:R-:W-:-:S07]  /*0350*/  MOV R3, R17 ;  /* 0x0000001100037202 */ /* 0x000fce0000000f00 */
.L_x_18:
[----:B------:R-:W-:Y:S01]  /*0360*/  R2UR UR4, R24 ;  /* 0x00000000180472ca */ /* 0x000fe200000e0000 */
[----:B0-----:R-:W-:Y:S01]  /*0370*/  IMAD.WIDE R4, R3, 0x4, R22 ;  /* 0x0000000403047825 */ /* 0x001fe200078e0216 */
[----:B------:R-:W-:-:S13]  /*0380*/  R2UR UR5, R25 ;  /* 0x00000000190572ca */ /* 0x000fda00000e0000 */
[----:B------:R-:W2:Y:S01]  /*0390*/  LDG.E R13, desc[UR4][R4.64] ;  /* 0x00000004040d7981 */ /* 0x000ea2000c1e1900 */
[----:B------:R-:W-:Y:S02]  /*03a0*/  IMAD.MOV.U32 R17, RZ, RZ, R3 ;  /* 0x000000ffff117224 */ /* 0x000fe400078e0003 */
[----:B------:R-:W-:Y:S02]  /*03b0*/  VIADD R9, R9, 0x1 ;  /* 0x0000000109097836 */ /* 0x000fe40000000000 */
[----:B------:R-:W-:Y:S01]  /*03c0*/  VIADD R3, R3, 0x1 ;  /* 0x0000000103037836 */ /* 0x000fe20000000000 */
[----:B--2--5:R-:W-:-:S13]  /*03d0*/  ISETP.GE.AND P0, PT, R13, R0, PT ;  /* 0x000000000d00720c */ /* 0x024fda0003f06270 */
[----:B------:R-:W-:Y:S05]  /*03e0*/  @!P0 BRA `(.L_x_18) ;  /* 0xfffffffc00dc8947 */ /* 0x000fea000383ffff */
[----:B------:R-:W-:Y:S05]  /*03f0*/  BSYNC.RECONVERGENT B1 ;  /* 0x0000000000017941 */ /* 0x000fea0003800200 */
.L_x_17:
[----:B------:R-:W-:Y:S01]  /*0400*/  BSSY.RECONVERGENT B1, `(.L_x_19) ;  /* 0x000000b000017945 */ /* 0x000fe20003800200 */
[----:B------:R-:W-:Y:S01]  /*0410*/  MOV R11, R7 ;  /* 0x00000007000b7202 */ /* 0x000fe20000000f00 */
[----:B------:R-:W-:-:S07]  /*0420*/  IMAD.WIDE R8, R9, 0x4, R22 ;  /* 0x0000000409087825 */ /* 0x000fce00078e0216 */
.L_x_20:
[----:B------:R-:W-:Y:S01]  /*0430*/  R2UR UR4, R24 ;  /* 0x00000000180472ca */ /* 0x000fe200000e0000 */
[----:B------:R-:W-:Y:S01]  /*0440*/  IMAD.WIDE R4, R11, 0x4, R22 ;  /* 0x000000040b047825 */ /* 0x000fe200078e0216 */
[----:B------:R-:W-:-:S13]  /*0450*/  R2UR UR5, R25 ;  /* 0x00000000190572ca */ /* 0x000fda00000e0000 */
[----:B------:R-:W2:Y:S01]  /*0460*/  LDG.E R15, desc[UR4][R4.64] ;  /* 0x00000004040f7981 */ /* 0x000ea2000c1e1900 */
[----:B------:R-:W-:Y:S02]  /*0470*/  IMAD.MOV.U32 R7, RZ, RZ, R11 ;  /* 0x000000ffff077224 */ /* 0x000fe400078e000b */
[----:B------:R-:W-:Y:S01]  /*0480*/  VIADD R11, R11, 0xffffffff ;  /* 0xffffffff0b0b7836 */ /* 0x000fe20000000000 */
[----:B--2---:R-:W-:-:S13]  /*0490*/  ISETP.GT.AND P0, PT, R15, R0, PT ;  /* 0x000000000f00720c */ /* 0x004fda0003f04270 */
[----:B------:R-:W-:Y:S05]  /*04a0*/  @P0 BRA `(.L_x_20) ;  /* 0xfffffffc00e00947 */ /* 0x000fea000383ffff */
[----:B------:R-:W-:Y:S05]  /*04b0*/  BSYNC.RECONVERGENT B1 ;  /* 0x0000000000017941 */ /* 0x000fea0003800200 */
.L_x_19:
[----:B------:R-:W-:-:S13]  /*04c0*/  ISETP.GT.AND P0, PT, R17, R7, PT ;  /* 0x000000071100720c */ /* 0x000fda0003f04270 */
[C---:B------:R-:W-:Y:S01]  /*04d0*/  @!P0 R2UR UR4, R24.reuse ;  /* 0x00000000180482ca */ /* 0x040fe200000e0000 */
[----:B------:R-:W-:Y:S01]  /*04e0*/  @!P0 IMAD.MOV.U32 R17, RZ, RZ, R3 ;  /* 0x000000ffff118224 */ /* 0x000fe200078e0003 */
[C---:B------:R-:W-:Y:S02]  /*04f0*/  @!P0 R2UR UR5, R25.reuse ;  /* 0x00000000190582ca */ /* 0x040fe400000e0000 */
[----:B------:R-:W-:Y:S02]  /*0500*/  @!P0 R2UR UR6, R24 ;  /* 0x00000000180682ca */ /* 0x000fe400000e0000 */
[----:B------:R-:W-:Y:S02]  /*0510*/  @!P0 R2UR UR7, R25 ;  /* 0x00000000190782ca */ /* 0x000fe400000e0000 */
[----:B------:R-:W-:-:S07]  /*0520*/  @!P0 MOV R7, R11 ;  /* 0x0000000b00078202 */ /* 0x000fce0000000f00 */
[----:B------:R1:W-:Y:S04]  /*0530*/  @!P0 STG.E desc[UR4][R8.64], R15 ;  /* 0x0000000f08008986 */ /* 0x0003e8000c101904 */
[----:B------:R1:W-:Y:S01]  /*0540*/  @!P0 STG.E desc[UR6][R4.64], R13 ;  /* 0x0000000d04008986 */ /* 0x0003e2000c101906 */
[----:B------:R-:W-:-:S13]  /*0550*/  ISETP.GT.AND P0, PT, R17, R7, PT ;  /* 0x000000071100720c */ /* 0x000fda0003f04270 */
[----:B-1----:R-:W-:Y:S05]  /*0560*/  @!P0 BRA `(.L_x_21) ;  /* 0xfffffffc00708947 */ /* 0x002fea000383ffff */
[----:B------:R-:W-:Y:S05]  /*0570*/  BSYNC.RECONVERGENT B0 ;  /* 0x0000000000007941 */ /* 0x000fea0003800200 */
.L_x_16:
[----:B------:R-:W-:Y:S01]  /*0580*/  ISETP.GE.AND P0, PT, R6, R7, PT ;  /* 0x000000070600720c */ /* 0x000fe20003f06270 */
[----:B------:R-:W-:-:S12]  /*0590*/  BSSY.RECONVERGENT B6, `(.L_x_22) ;  /* 0x0000007000067945 */ /* 0x000fd80003800200 */
[----:B------:R-:W-:Y:S05]  /*05a0*/  @P0 BRA `(.L_x_23) ;  /* 0x0000000000140947 */ /* 0x000fea0003800000 */
[----:B------:R-:W-:Y:S01]  /*05b0*/  IMAD.MOV.U32 R4, RZ, RZ, R22 ;  /* 0x000000ffff047224 */ /* 0x000fe200078e0016 */
[----:B------:R-:W-:Y:S01]  /*05c0*/  MOV R20, 0x600 ;  /* 0x0000060000147802 */ /* 0x000fe20000000f00 */
[----:B------:R-:W-:Y:S02]  /*05d0*/  IMAD.MOV.U32 R5, RZ, RZ, R23 ;  /* 0x000000ffff057224 */ /* 0x000fe400078e0017 */
[----:B------:R-:W-:-:S07]  /*05e0*/  IMAD.MOV.U32 R21, RZ, RZ, 0x0 ;  /* 0x00000000ff157424 */ /* 0x000fce00078e00ff */
[----:B------:R-:W-:Y:S05]  /*05f0*/  CALL.REL.NOINC `($_Z15quickSortChunksPiii$_Z14quickSortRangePiii) ;  /* 0xfffffff800c87944 */ /* 0x000fea0003c3ffff */
.L_x_23:
[----:B------:R-:W-:Y:S05]  /*0600*/  BSYNC.RECONVERGENT B6 ;  /* 0x0000000000067941 */ /* 0x000fea0003800200 */
.L_x_22:
[----:B------:R-:W-:Y:S02]  /*0610*/  ISETP.GE.AND P0, PT, R17, R2, PT ;  /* 0x000000021100720c */ /* 0x000fe40003f06270 */
[----:B------:R-:W-:-:S11]  /*0620*/  MOV R6, R17 ;  /* 0x0000001100067202 */ /* 0x000fd60000000f00 */
[----:B------:R-:W-:Y:S05]  /*0630*/  @!P0 BRA `(.L_x_24) ;  /* 0xfffffffc000c8947 */ /* 0x000fea000383ffff */
[----:B------:R-:W-:Y:S05]  /*0640*/  BSYNC.RELIABLE B7 ;  /* 0x0000000000077941 */ /* 0x000fea0003800100 */
.L_x_15:
[----:B------:R-:W-:Y:S05]  /*0650*/  BSYNC.RECONVERGENT B8 ;  /* 0x0000000000087941 */ /* 0x000fea0003800200 */
.L_x_14:
[----:B------:R-:W2:Y:S01]  /*0660*/  LDL R20, [R1+0x14] ;  /* 0x0000140001147983 */ /* 0x000ea20000100800 */
[----:B------:R0:W-:Y:S05]  /*0670*/  BMOV.32 B6, R16 ;  /* 0x0000001006007356 */ /* 0x0001ea0000000000 */
[----:B------:R-:W2:Y:S01]  /*0680*/  LDL R21, [R1+0x18] ;  /* 0x0000180001157983 */ /* 0x000ea20000100800 */
[----:B------:R1:W-:Y:S05]  /*0690*/  BMOV.32 B7, R18 ;  /* 0x0000001207007356 */ /* 0x0003ea0000000000 */
[----:B------:R4:W-:Y:S05]  /*06a0*/  BMOV.32 B8, R19 ;  /* 0x0000001308007356 */ /* 0x0009ea0000000000 */
[----:B------:R-:W2:Y:S04]  /*06b0*/  LDL R2, [R1] ;  /* 0x0000000001027983 */ /* 0x000ea80000100800 */
[----:B0-----:R-:W2:Y:S04]  /*06c0*/  LDL R16, [R1+0x4] ;  /* 0x0000040001107983 */ /* 0x001ea80000100800 */
[----:B------:R-:W2:Y:S04]  /*06d0*/  LDL R17, [R1+0x8] ;  /* 0x0000080001117983 */ /* 0x000ea80000100800 */
[----:B-1----:R-:W2:Y:S04]  /*06e0*/  LDL R18, [R1+0xc] ;  /* 0x00000c0001127983 */ /* 0x002ea80000100800 */
[----:B----4-:R-:W2:Y:S04]  /*06f0*/  LDL R19, [R1+0x10] ;  /* 0x0000100001137983 */ /* 0x010ea80000100800 */
[----:B------:R-:W2:Y:S04]  /*0700*/  LDL R22, [R1+0x1c] ;  /* 0x00001c0001167983 */ /* 0x000ea80000100800 */
[----:B------:R-:W2:Y:S04]  /*0710*/  LDL R23, [R1+0x20] ;  /* 0x0000200001177983 */ /* 0x000ea80000100800 */
[----:B---3--:R-:W2:Y:S04]  /*0720*/  LDL R24, [R1+0x24] ;  /* 0x0000240001187983 */ /* 0x008ea80000100800 */
[----:B------:R0:W2:Y:S02]  /*0730*/  LDL R25, [R1+0x28] ;  /* 0x0000280001197983 */ /* 0x0000a40000100800 */
[----:B0-----:R-:W-:Y:S01]  /*0740*/  VIADD R1, R1, 0x30 ;  /* 0x0000003001017836 */ /* 0x001fe20000000000 */
[----:B--2---:R-:W-:Y:S06]  /*0750*/  RET.REL.NODEC R20 `(_Z15quickSortChunksPiii) ;  /* 0xfffffff814287950 */ /* 0x004fec0003c3ffff */
.L_x_25:
        /* <DEDUP_REMOVED lines=10> */
.L_x_26:


//--------------------- .nv.shared.reserved.0     --------------------------
	.section	.nv.shared.reserved.0,"aw",@nobits
	.weak		__nv_reservedSMEM_offset_0_alias
	.size		__nv_reservedSMEM_offset_0_alias, 0, 64
	.other		__nv_reservedSMEM_offset_0_alias,@"STO_CUDA_RESERVED_SHARED STV_DEFAULT"
__nv_reservedSMEM_offset_0_alias:
	.zero		0
	.zero		64


//--------------------- .nv.constant0._Z9mergePassPiS_ii --------------------------
	.section	.nv.constant0._Z9mergePassPiS_ii,"a",@progbits
	.sectionflags	@""
	.align	4
.nv.constant0._Z9mergePassPiS_ii:
	.zero		920


//--------------------- .nv.constant0._Z15quickSortChunksPiii --------------------------
	.section	.nv.constant0._Z15quickSortChunksPiii,"a",@progbits
	.sectionflags	@""
	.align	4
.nv.constant0._Z15quickSortChunksPiii:
	.zero		912


//--------------------- SYMBOLS --------------------------

	.type		.nv.reservedSmem.offset0,@object
	.size		.nv.reservedSmem.offset0,0x4
